//
// Generated by NVIDIA NVVM Compiler
//
// Compiler Build ID: CL-36424714
// Cuda compilation tools, release 13.0, V13.0.88
// Based on NVVM 20.0.0
//

.version 9.0
.target sm_100
.address_size 64

	// .globl	_Z8mult_matPdS_S_iii

.visible .entry _Z8mult_matPdS_S_iii(
	.param .u64 .ptr .align 1 _Z8mult_matPdS_S_iii_param_0,
	.param .u64 .ptr .align 1 _Z8mult_matPdS_S_iii_param_1,
	.param .u64 .ptr .align 1 _Z8mult_matPdS_S_iii_param_2,
	.param .u32 _Z8mult_matPdS_S_iii_param_3,
	.param .u32 _Z8mult_matPdS_S_iii_param_4,
	.param .u32 _Z8mult_matPdS_S_iii_param_5
)
{
	.reg .pred 	%p<13>;
	.reg .b32 	%r<41>;
	.reg .b64 	%rd<53>;
	.reg .b64 	%fd<68>;

	ld.param.u64 	%rd7, [_Z8mult_matPdS_S_iii_param_0];
	ld.param.u64 	%rd8, [_Z8mult_matPdS_S_iii_param_1];
	ld.param.u64 	%rd6, [_Z8mult_matPdS_S_iii_param_2];
	ld.param.u32 	%r20, [_Z8mult_matPdS_S_iii_param_3];
	ld.param.u32 	%r18, [_Z8mult_matPdS_S_iii_param_4];
	ld.param.u32 	%r19, [_Z8mult_matPdS_S_iii_param_5];
	cvta.to.global.u64 	%rd1, %rd8;
	cvta.to.global.u64 	%rd2, %rd7;
	mov.u32 	%r21, %ctaid.y;
	mov.u32 	%r22, %ntid.y;
	mov.u32 	%r23, %tid.y;
	mad.lo.s32 	%r1, %r21, %r22, %r23;
	mov.u32 	%r24, %ctaid.x;
	mov.u32 	%r25, %ntid.x;
	mov.u32 	%r26, %tid.x;
	mad.lo.s32 	%r2, %r24, %r25, %r26;
	setp.ge.s32 	%p1, %r1, %r20;
	setp.ge.s32 	%p2, %r2, %r19;
	or.pred  	%p3, %p1, %p2;
	@%p3 bra 	$L__BB0_14;
	setp.lt.s32 	%p4, %r18, 1;
	mov.f64 	%fd67, 0d0000000000000000;
	@%p4 bra 	$L__BB0_13;
	mul.lo.s32 	%r3, %r18, %r1;
	and.b32  	%r4, %r18, 7;
	setp.lt.u32 	%p5, %r18, 8;
	mov.f64 	%fd67, 0d0000000000000000;
	mov.b32 	%r39, 0;
	@%p5 bra 	$L__BB0_5;
	and.b32  	%r39, %r18, 2147483640;
	neg.s32 	%r37, %r39;
	shl.b32 	%r7, %r19, 3;
	mul.wide.u32 	%rd9, %r3, 8;
	add.s64 	%rd10, %rd9, %rd2;
	add.s64 	%rd52, %rd10, 32;
	mov.f64 	%fd67, 0d0000000000000000;
	mul.wide.s32 	%rd13, %r19, 8;
	mov.u32 	%r36, %r2;
$L__BB0_4:
	.pragma "nounroll";
	ld.global.f64 	%fd17, [%rd52+-32];
	mul.wide.s32 	%rd11, %r36, 8;
	add.s64 	%rd12, %rd1, %rd11;
	ld.global.f64 	%fd18, [%rd12];
	fma.rn.f64 	%fd19, %fd17, %fd18, %fd67;
	ld.global.f64 	%fd20, [%rd52+-24];
	add.s64 	%rd14, %rd12, %rd13;
	ld.global.f64 	%fd21, [%rd14];
	fma.rn.f64 	%fd22, %fd20, %fd21, %fd19;
	ld.global.f64 	%fd23, [%rd52+-16];
	add.s64 	%rd15, %rd14, %rd13;
	ld.global.f64 	%fd24, [%rd15];
	fma.rn.f64 	%fd25, %fd23, %fd24, %fd22;
	ld.global.f64 	%fd26, [%rd52+-8];
	add.s64 	%rd16, %rd15, %rd13;
	ld.global.f64 	%fd27, [%rd16];
	fma.rn.f64 	%fd28, %fd26, %fd27, %fd25;
	ld.global.f64 	%fd29, [%rd52];
	add.s64 	%rd17, %rd16, %rd13;
	ld.global.f64 	%fd30, [%rd17];
	fma.rn.f64 	%fd31, %fd29, %fd30, %fd28;
	ld.global.f64 	%fd32, [%rd52+8];
	add.s64 	%rd18, %rd17, %rd13;
	ld.global.f64 	%fd33, [%rd18];
	fma.rn.f64 	%fd34, %fd32, %fd33, %fd31;
	ld.global.f64 	%fd35, [%rd52+16];
	add.s64 	%rd19, %rd18, %rd13;
	ld.global.f64 	%fd36, [%rd19];
	fma.rn.f64 	%fd37, %fd35, %fd36, %fd34;
	ld.global.f64 	%fd38, [%rd52+24];
	add.s64 	%rd20, %rd19, %rd13;
	ld.global.f64 	%fd39, [%rd20];
	fma.rn.f64 	%fd67, %fd38, %fd39, %fd37;
	add.s32 	%r37, %r37, 8;
	add.s32 	%r36, %r36, %r7;
	add.s64 	%rd52, %rd52, 64;
	setp.ne.s32 	%p6, %r37, 0;
	@%p6 bra 	$L__BB0_4;
$L__BB0_5:
	setp.eq.s32 	%p7, %r4, 0;
	@%p7 bra 	$L__BB0_13;
	and.b32  	%r13, %r18, 3;
	setp.lt.u32 	%p8, %r4, 4;
	@%p8 bra 	$L__BB0_8;
	add.s32 	%r28, %r39, %r3;
	mul.wide.u32 	%rd21, %r28, 8;
	add.s64 	%rd22, %rd2, %rd21;
	ld.global.f64 	%fd41, [%rd22];
	mad.lo.s32 	%r29, %r39, %r19, %r2;
	mul.wide.s32 	%rd23, %r29, 8;
	add.s64 	%rd24, %rd1, %rd23;
	ld.global.f64 	%fd42, [%rd24];
	fma.rn.f64 	%fd43, %fd41, %fd42, %fd67;
	cvt.u64.u32 	%rd25, %r3;
	cvt.u64.u32 	%rd26, %r39;
	add.s64 	%rd27, %rd26, %rd25;
	shl.b64 	%rd28, %rd27, 3;
	add.s64 	%rd29, %rd2, %rd28;
	ld.global.f64 	%fd44, [%rd29+8];
	mul.wide.s32 	%rd30, %r19, 8;
	add.s64 	%rd31, %rd24, %rd30;
	ld.global.f64 	%fd45, [%rd31];
	fma.rn.f64 	%fd46, %fd44, %fd45, %fd43;
	ld.global.f64 	%fd47, [%rd29+16];
	add.s64 	%rd32, %rd31, %rd30;
	ld.global.f64 	%fd48, [%rd32];
	fma.rn.f64 	%fd49, %fd47, %fd48, %fd46;
	ld.global.f64 	%fd50, [%rd29+24];
	add.s64 	%rd33, %rd32, %rd30;
	ld.global.f64 	%fd51, [%rd33];
	fma.rn.f64 	%fd67, %fd50, %fd51, %fd49;
	add.s32 	%r39, %r39, 4;
$L__BB0_8:
	setp.eq.s32 	%p9, %r13, 0;
	@%p9 bra 	$L__BB0_13;
	setp.eq.s32 	%p10, %r13, 1;
	@%p10 bra 	$L__BB0_11;
	add.s32 	%r30, %r39, %r3;
	mul.wide.u32 	%rd34, %r30, 8;
	add.s64 	%rd35, %rd2, %rd34;
	ld.global.f64 	%fd53, [%rd35];
	mad.lo.s32 	%r31, %r39, %r19, %r2;
	mul.wide.s32 	%rd36, %r31, 8;
	add.s64 	%rd37, %rd1, %rd36;
	ld.global.f64 	%fd54, [%rd37];
	fma.rn.f64 	%fd55, %fd53, %fd54, %fd67;
	cvt.u64.u32 	%rd38, %r3;
	cvt.u64.u32 	%rd39, %r39;
	add.s64 	%rd40, %rd39, %rd38;
	shl.b64 	%rd41, %rd40, 3;
	add.s64 	%rd42, %rd2, %rd41;
	ld.global.f64 	%fd56, [%rd42+8];
	mul.wide.s32 	%rd43, %r19, 8;
	add.s64 	%rd44, %rd37, %rd43;
	ld.global.f64 	%fd57, [%rd44];
	fma.rn.f64 	%fd67, %fd56, %fd57, %fd55;
	add.s32 	%r39, %r39, 2;
$L__BB0_11:
	and.b32  	%r32, %r18, 1;
	setp.eq.b32 	%p11, %r32, 1;
	not.pred 	%p12, %p11;
	@%p12 bra 	$L__BB0_13;
	add.s32 	%r33, %r39, %r3;
	mul.wide.u32 	%rd45, %r33, 8;
	add.s64 	%rd46, %rd2, %rd45;
	ld.global.f64 	%fd58, [%rd46];
	mad.lo.s32 	%r34, %r39, %r19, %r2;
	mul.wide.s32 	%rd47, %r34, 8;
	add.s64 	%rd48, %rd1, %rd47;
	ld.global.f64 	%fd59, [%rd48];
	fma.rn.f64 	%fd67, %fd58, %fd59, %fd67;
$L__BB0_13:
	mad.lo.s32 	%r35, %r19, %r1, %r2;
	cvta.to.global.u64 	%rd49, %rd6;
	mul.wide.s32 	%rd50, %r35, 8;
	add.s64 	%rd51, %rd49, %rd50;
	st.global.f64 	[%rd51], %fd67;
$L__BB0_14:
	ret;

}


// ===== COMPILED SASS (sm_100) =====

	.target	sm_100

	.elftype	@"ET_EXEC"


//--------------------- .note.nv.tkinfo           --------------------------
	.section	.note.nv.tkinfo,"",@"SHT_NOTE"
	.sectionflags	@"SHF_NOTE_NV_TKINFO"
	.tkinfo
        /*0018*/ 	.word	0x00000002
        /*0030*/ 	.string	""
        /*0030*/ 	.string	"ptxas"
        /*0030*/ 	.string	"Cuda compilation tools, release 13.0, V13.0.88"
        /*0030*/ 	.string	"Build cuda_13.0.r13.0/compiler.36424714_0"
        /*0030*/ 	.string	"-arch sm_100 -m 64 "



//--------------------- .note.nv.cuinfo           --------------------------
	.section	.note.nv.cuinfo,"",@"SHT_NOTE"
	.sectionflags	@"SHF_NOTE_NV_CUINFO"
        /*0018*/ 	.short	0x0002
        /*001a*/ 	.short	0x0064
        /*001c*/ 	.short	0x0082
	.zero		2


//--------------------- .nv.info                  --------------------------
	.section	.nv.info,"",@"SHT_CUDA_INFO"
	.align	4


	//----- nvinfo : EIATTR_REGCOUNT
	.align		4
        /*0000*/ 	.byte	0x04, 0x2f
        /*0002*/ 	.short	(.L_1 - .L_0)
	.align		4
.L_0:
        /*0004*/ 	.word	index@(_Z8mult_matPdS_S_iii)
        /*0008*/ 	.word	0x00000020


	//----- nvinfo : EIATTR_FRAME_SIZE
	.align		4
.L_1:
        /*000c*/ 	.byte	0x04, 0x11
        /*000e*/ 	.short	(.L_3 - .L_2)
	.align		4
.L_2:
        /*0010*/ 	.word	index@(_Z8mult_matPdS_S_iii)
        /*0014*/ 	.word	0x00000000


	//----- nvinfo : EIATTR_MIN_STACK_SIZE
	.align		4
.L_3:
        /*0018*/ 	.byte	0x04, 0x12
        /*001a*/ 	.short	(.L_5 - .L_4)
	.align		4
.L_4:
        /*001c*/ 	.word	index@(_Z8mult_matPdS_S_iii)
        /*0020*/ 	.word	0x00000000
.L_5:


//--------------------- .nv.compat                --------------------------
	.section	.nv.compat,"",@"SHT_CUDA_COMPAT_INFO"
	.align	4
        /*0000*/ 	.byte	0x02, 0x09, 0x00, 0x00, 0x02, 0x02, 0x01, 0x00, 0x02, 0x05, 0x05, 0x00, 0x03, 0x07, 0x01, 0x01
        /*0010*/ 	.byte	0x02, 0x03, 0x00, 0x00, 0x02, 0x06, 0x01, 0x00, 0x04, 0x0b, 0x08, 0x00, 0x01, 0x00, 0x00, 0x00
        /*0020*/ 	.byte	0x00, 0x00, 0x00, 0x00


//--------------------- .nv.info._Z8mult_matPdS_S_iii --------------------------
	.section	.nv.info._Z8mult_matPdS_S_iii,"",@"SHT_CUDA_INFO"
	.sectionflags	@""
	.align	4


	//----- nvinfo : EIATTR_CUDA_API_VERSION
	.align		4
        /*0000*/ 	.byte	0x04, 0x37
        /*0002*/ 	.short	(.L_7 - .L_6)
.L_6:
        /*0004*/ 	.word	0x00000082


	//----- nvinfo : EIATTR_KPARAM_INFO
	.align		4
.L_7:
        /*0008*/ 	.byte	0x04, 0x17
        /*000a*/ 	.short	(.L_9 - .L_8)
.L_8:
        /*000c*/ 	.word	0x00000000
        /*0010*/ 	.short	0x0005
        /*0012*/ 	.short	0x0020
        /*0014*/ 	.byte	0x00, 0xf0, 0x11, 0x00


	//----- nvinfo : EIATTR_KPARAM_INFO
	.align		4
.L_9:
        /*0018*/ 	.byte	0x04, 0x17
        /*001a*/ 	.short	(.L_11 - .L_10)
.L_10:
        /*001c*/ 	.word	0x00000000
        /*0020*/ 	.short	0x0004
        /*0022*/ 	.short	0x001c
        /*0024*/ 	.byte	0x00, 0xf0, 0x11, 0x00


	//----- nvinfo : EIATTR_KPARAM_INFO
	.align		4
.L_11:
        /*0028*/ 	.byte	0x04, 0x17
        /*002a*/ 	.short	(.L_13 - .L_12)
.L_12:
        /*002c*/ 	.word	0x00000000
        /*0030*/ 	.short	0x0003
        /*0032*/ 	.short	0x0018
        /*0034*/ 	.byte	0x00, 0xf0, 0x11, 0x00


	//----- nvinfo : EIATTR_KPARAM_INFO
	.align		4
.L_13:
        /*0038*/ 	.byte	0x04, 0x17
        /*003a*/ 	.short	(.L_15 - .L_14)
.L_14:
        /*003c*/ 	.word	0x00000000
        /*0040*/ 	.short	0x0002
        /*0042*/ 	.short	0x0010
        /*0044*/ 	.byte	0x00, 0xf5, 0x21, 0x00


	//----- nvinfo : EIATTR_KPARAM_INFO
	.align		4
.L_15:
        /*0048*/ 	.byte	0x04, 0x17
        /*004a*/ 	.short	(.L_17 - .L_16)
.L_16:
        /*004c*/ 	.word	0x00000000
        /*0050*/ 	.short	0x0001
        /*0052*/ 	.short	0x0008
        /*0054*/ 	.byte	0x00, 0xf5, 0x21, 0x00


	//----- nvinfo : EIATTR_KPARAM_INFO
	.align		4
.L_17:
        /*0058*/ 	.byte	0x04, 0x17
        /*005a*/ 	.short	(.L_19 - .L_18)
.L_18:
        /*005c*/ 	.word	0x00000000
        /*0060*/ 	.short	0x0000
        /*0062*/ 	.short	0x0000
        /*0064*/ 	.byte	0x00, 0xf5, 0x21, 0x00


	//----- nvinfo : EIATTR_SPARSE_MMA_MASK
	.align		4
.L_19:
        /*0068*/ 	.byte	0x03, 0x50
        /*006a*/ 	.short	0x0000


	//----- nvinfo : EIATTR_MAXREG_COUNT
	.align		4
        /*006c*/ 	.byte	0x03, 0x1b
        /*006e*/ 	.short	0x00ff


	//----- nvinfo : EIATTR_MERCURY_ISA_VERSION
	.align		4
        /*0070*/ 	.byte	0x03, 0x5f
        /*0072*/ 	.short	0x0101


	//----- nvinfo : EIATTR_VRC_CTA_INIT_COUNT
	.align		4
        /*0074*/ 	.byte	0x02, 0x4a
	.zero		1
	.zero		1


	//----- nvinfo : EIATTR_EXIT_INSTR_OFFSETS
	.align		4
        /*0078*/ 	.byte	0x04, 0x1c
        /*007a*/ 	.short	(.L_21 - .L_20)


	//   ....[0]....
.L_20:
        /*007c*/ 	.word	0x000000d0


	//   ....[1]....
        /*0080*/ 	.word	0x000008f0


	//----- nvinfo : EIATTR_CBANK_PARAM_SIZE
	.align		4
.L_21:
        /*0084*/ 	.byte	0x03, 0x19
        /*0086*/ 	.short	0x0024


	//----- nvinfo : EIATTR_PARAM_CBANK
	.align		4
        /*0088*/ 	.byte	0x04, 0x0a
        /*008a*/ 	.short	(.L_23 - .L_22)
	.align		4
.L_22:
        /*008c*/ 	.word	index@(.nv.constant0._Z8mult_matPdS_S_iii)
        /*0090*/ 	.short	0x0380
        /*0092*/ 	.short	0x0024


	//----- nvinfo : EIATTR_SW_WAR
	.align		4
.L_23:
        /*0094*/ 	.byte	0x04, 0x36
        /*0096*/ 	.short	(.L_25 - .L_24)
.L_24:
        /*0098*/ 	.word	0x00000008
.L_25:


//--------------------- .nv.callgraph             --------------------------
	.section	.nv.callgraph,"",@"SHT_CUDA_CALLGRAPH"
	.align	4
	.sectionentsize	8
	.align		4
        /*0000*/ 	.word	0x00000000
	.align		4
        /*0004*/ 	.word	0xffffffff
	.align		4
        /*0008*/ 	.word	0x00000000
	.align		4
        /*000c*/ 	.word	0xfffffffe
	.align		4
        /*0010*/ 	.word	0x00000000
	.align		4
        /*0014*/ 	.word	0xfffffffd
	.align		4
        /*0018*/ 	.word	0x00000000
	.align		4
        /*001c*/ 	.word	0xfffffffc


//--------------------- .text._Z8mult_matPdS_S_iii --------------------------
	.section	.text._Z8mult_matPdS_S_iii,"ax",@progbits
	.align	128
        .global         _Z8mult_matPdS_S_iii
        .type           _Z8mult_matPdS_S_iii,@function
        .size           _Z8mult_matPdS_S_iii,(.L_x_5 - _Z8mult_matPdS_S_iii)
        .other          _Z8mult_matPdS_S_iii,@"STO_CUDA_ENTRY STV_DEFAULT"
_Z8mult_matPdS_S_iii:
.text._Z8mult_matPdS_S_iii:
[----:B------:R-:W-:Y:S01]  /*0000*/  LDC R1, c[0x0][0x37c] ;  /* 0x0000df00ff017b82 */ /* 0x000fe20000000800 */
[----:B------:R-:W0:Y:S07]  /*0010*/  S2R R4, SR_TID.X ;  /* 0x0000000000047919 */ /* 0x000e2e0000002100 */
[----:B------:R-:W1:Y:S01]  /*0020*/  LDC R2, c[0x0][0x364] ;  /* 0x0000d900ff027b82 */ /* 0x000e620000000800 */
[----:B------:R-:W2:Y:S01]  /*0030*/  LDCU UR6, c[0x0][0x398] ;  /* 0x00007300ff0677ac */ /* 0x000ea20008000800 */
[----:B------:R-:W1:Y:S06]  /*0040*/  S2R R5, SR_TID.Y ;  /* 0x0000000000057919 */ /* 0x000e6c0000002200 */
[----:B------:R-:W0:Y:S08]  /*0050*/  S2UR UR5, SR_CTAID.X ;  /* 0x00000000000579c3 */ /* 0x000e300000002500 */
[----:B------:R-:W0:Y:S08]  /*0060*/  LDC R3, c[0x0][0x360] ;  /* 0x0000d800ff037b82 */ /* 0x000e300000000800 */
[----:B------:R-:W1:Y:S08]  /*0070*/  S2UR UR4, SR_CTAID.Y ;  /* 0x00000000000479c3 */ /* 0x000e700000002600 */
[----:B------:R-:W3:Y:S01]  /*0080*/  LDC R0, c[0x0][0x3a0] ;  /* 0x0000e800ff007b82 */ /* 0x000ee20000000800 */
[----:B0-----:R-:W-:-:S02]  /*0090*/  IMAD R3, R3, UR5, R4 ;  /* 0x0000000503037c24 */ /* 0x001fc4000f8e0204 */
[----:B-1----:R-:W-:-:S03]  /*00a0*/  IMAD R2, R2, UR4, R5 ;  /* 0x0000000402027c24 */ /* 0x002fc6000f8e0205 */
[----:B---3--:R-:W-:-:S04]  /*00b0*/  ISETP.GE.AND P0, PT, R3, R0, PT ;  /* 0x000000000300720c */ /* 0x008fc80003f06270 */
[----:B--2---:R-:W-:-:S13]  /*00c0*/  ISETP.GE.OR P0, PT, R2, UR6, P0 ;  /* 0x0000000602007c0c */ /* 0x004fda0008706670 */
[----:B------:R-:W-:Y:S05]  /*00d0*/  @P0 EXIT ;  /* 0x000000000000094d */ /* 0x000fea0003800000 */
[----:B------:R-:W0:Y:S01]  /*00e0*/  LDC R5, c[0x0][0x39c] ;  /* 0x0000e700ff057b82 */ /* 0x000e220000000800 */
[----:B------:R-:W1:Y:S01]  /*00f0*/  LDCU.64 UR4, c[0x0][0x358] ;  /* 0x00006b00ff0477ac */ /* 0x000e620008000a00 */
[----:B------:R-:W-:Y:S02]  /*0100*/  CS2R R18, SRZ ;  /* 0x0000000000127805 */ /* 0x000fe4000001ff00 */
[----:B0-----:R-:W-:-:S13]  /*0110*/  ISETP.GE.AND P0, PT, R5, 0x1, PT ;  /* 0x000000010500780c */ /* 0x001fda0003f06270 */
[----:B-1----:R-:W-:Y:S05]  /*0120*/  @!P0 BRA `(.L_x_0) ;  /* 0x0000000400e08947 */ /* 0x002fea0003800000 */
[C---:B------:R-:W-:Y:S01]  /*0130*/  ISETP.GE.U32.AND P1, PT, R5.reuse, 0x8, PT ;  /* 0x000000080500780c */ /* 0x040fe20003f26070 */
[----:B------:R-:W-:Y:S01]  /*0140*/  HFMA2 R7, -RZ, RZ, 0, 0 ;  /* 0x00000000ff077431 */ /* 0x000fe200000001ff */
[----:B------:R-:W-:Y:S01]  /*0150*/  LOP3.LUT R4, R5, 0x7, RZ, 0xc0, !PT ;  /* 0x0000000705047812 */ /* 0x000fe200078ec0ff */
[----:B------:R-:W-:Y:S01]  /*0160*/  IMAD R6, R2, R5, RZ ;  /* 0x0000000502067224 */ /* 0x000fe200078e02ff */
[----:B------:R-:W-:Y:S02]  /*0170*/  CS2R R18, SRZ ;  /* 0x0000000000127805 */ /* 0x000fe4000001ff00 */
[----:B------:R-:W-:-:S07]  /*0180*/  ISETP.NE.AND P0, PT, R4, RZ, PT ;  /* 0x000000ff0400720c */ /* 0x000fce0003f05270 */
[----:B------:R-:W-:Y:S06]  /*0190*/  @!P1 BRA `(.L_x_1) ;  /* 0x0000000000c49947 */ /* 0x000fec0003800000 */
[----:B------:R-:W0:Y:S01]  /*01a0*/  LDC.64 R8, c[0x0][0x380] ;  /* 0x0000e000ff087b82 */ /* 0x000e220000000a00 */
[----:B------:R-:W-:Y:S01]  /*01b0*/  LOP3.LUT R7, R5, 0x7ffffff8, RZ, 0xc0, !PT ;  /* 0x7ffffff805077812 */ /* 0x000fe200078ec0ff */
[----:B------:R-:W-:Y:S01]  /*01c0*/  IMAD.MOV.U32 R27, RZ, RZ, R3 ;  /* 0x000000ffff1b7224 */ /* 0x000fe200078e0003 */
[----:B------:R-:W-:-:S03]  /*01d0*/  CS2R R18, SRZ ;  /* 0x0000000000127805 */ /* 0x000fc6000001ff00 */
[----:B------:R-:W-:Y:S02]  /*01e0*/  IMAD.MOV R26, RZ, RZ, -R7 ;  /* 0x000000ffff1a7224 */ /* 0x000fe400078e0a07 */
[----:B0-----:R-:W-:-:S03]  /*01f0*/  IMAD.WIDE.U32 R8, R6, 0x8, R8 ;  /* 0x0000000806087825 */ /* 0x001fc600078e0008 */
[----:B------:R-:W-:-:S04]  /*0200*/  IADD3 R10, P1, PT, R8, 0x20, RZ ;  /* 0x00000020080a7810 */ /* 0x000fc80007f3e0ff */
[----:B------:R-:W-:-:S09]  /*0210*/  IADD3.X R11, PT, PT, RZ, R9, RZ, P1, !PT ;  /* 0x00000009ff0b7210 */ /* 0x000fd20000ffe4ff */
.L_x_2:
[----:B------:R-:W0:Y:S01]  /*0220*/  LDC.64 R22, c[0x0][0x388] ;  /* 0x0000e200ff167b82 */ /* 0x000e220000000a00 */
[----:B------:R-:W-:Y:S01]  /*0230*/  MOV R8, R10 ;  /* 0x0000000a00087202 */ /* 0x000fe20000000f00 */
[----:B------:R-:W-:-:S05]  /*0240*/  IMAD.MOV.U32 R9, RZ, RZ, R11 ;  /* 0x000000ffff097224 */ /* 0x000fca00078e000b */
[----:B------:R-:W2:Y:S04]  /*0250*/  LDG.E.64 R14, desc[UR4][R8.64+-0x20] ;  /* 0xffffe004080e7981 */ /* 0x000ea8000c1e1b00 */
[----:B------:R-:W3:Y:S01]  /*0260*/  LDG.E.64 R10, desc[UR4][R8.64+-0x18] ;  /* 0xffffe804080a7981 */ /* 0x000ee2000c1e1b00 */
[----:B0-----:R-:W-:-:S05]  /*0270*/  IMAD.WIDE R22, R27, 0x8, R22 ;  /* 0x000000081b167825 */ /* 0x001fca00078e0216 */
[----:B------:R-:W2:Y:S01]  /*0280*/  LDG.E.64 R12, desc[UR4][R22.64] ;  /* 0x00000004160c7981 */ /* 0x000ea2000c1e1b00 */
[----:B------:R-:W-:-:S05]  /*0290*/  IMAD.WIDE R28, R0, 0x8, R22 ;  /* 0x00000008001c7825 */ /* 0x000fca00078e0216 */
[----:B------:R-:W3:Y:S01]  /*02a0*/  LDG.E.64 R16, desc[UR4][R28.64] ;  /* 0x000000041c107981 */ /* 0x000ee2000c1e1b00 */
[C---:B------:R-:W-:Y:S01]  /*02b0*/  IMAD.WIDE R24, R0.reuse, 0x8, R28 ;  /* 0x0000000800187825 */ /* 0x040fe200078e021c */
[----:B--2---:R-:W-:Y:S02]  /*02c0*/  DFMA R18, R14, R12, R18 ;  /* 0x0000000c0e12722b */ /* 0x004fe40000000012 */
[----:B------:R-:W2:Y:S04]  /*02d0*/  LDG.E.64 R14, desc[UR4][R8.64+-0x10] ;  /* 0xfffff004080e7981 */ /* 0x000ea8000c1e1b00 */
[----:B------:R-:W2:Y:S01]  /*02e0*/  LDG.E.64 R12, desc[UR4][R24.64] ;  /* 0x00000004180c7981 */ /* 0x000ea2000c1e1b00 */
[----:B------:R-:W-:Y:S01]  /*02f0*/  IMAD.WIDE R20, R0, 0x8, R24 ;  /* 0x0000000800147825 */ /* 0x000fe200078e0218 */
[----:B---3--:R-:W-:-:S02]  /*0300*/  DFMA R16, R10, R16, R18 ;  /* 0x000000100a10722b */ /* 0x008fc40000000012 */
[----:B------:R-:W3:Y:S04]  /*0310*/  LDG.E.64 R10, desc[UR4][R8.64+-0x8] ;  /* 0xfffff804080a7981 */ /* 0x000ee8000c1e1b00 */
        /* <DEDUP_REMOVED lines=9> */
[----:B------:R-:W-:-:S03]  /*03b0*/  IMAD.WIDE R24, R0, 0x8, R28 ;  /* 0x0000000800187825 */ /* 0x000fc600078e021c */
[----:B------:R-:W4:Y:S01]  /*03c0*/  LDG.E.64 R22, desc[UR4][R8.64+0x18] ;  /* 0x0000180408167981 */ /* 0x000f22000c1e1b00 */
[----:B------:R-:W-:-:S06]  /*03d0*/  IMAD.WIDE R20, R0, 0x8, R24 ;  /* 0x0000000800147825 */ /* 0x000fcc00078e0218 */
[----:B------:R-:W4:Y:S01]  /*03e0*/  LDG.E.64 R20, desc[UR4][R20.64] ;  /* 0x0000000414147981 */ /* 0x000f22000c1e1b00 */
[----:B--2---:R-:W-:-:S03]  /*03f0*/  DFMA R14, R16, R14, R18 ;  /* 0x0000000e100e722b */ /* 0x004fc60000000012 */
[----:B------:R-:W2:Y:S04]  /*0400*/  LDG.E.64 R16, desc[UR4][R8.64+0x10] ;  /* 0x0000100408107981 */ /* 0x000ea8000c1e1b00 */
[----:B------:R-:W2:Y:S01]  /*0410*/  LDG.E.64 R18, desc[UR4][R24.64] ;  /* 0x0000000418127981 */ /* 0x000ea2000c1e1b00 */
[----:B------:R-:W-:Y:S01]  /*0420*/  IADD3 R26, PT, PT, R26, 0x8, RZ ;  /* 0x000000081a1a7810 */ /* 0x000fe20007ffe0ff */
[----:B---3--:R-:W-:-:S03]  /*0430*/  DFMA R10, R10, R12, R14 ;  /* 0x0000000c0a0a722b */ /* 0x008fc6000000000e */
[----:B------:R-:W-:Y:S02]  /*0440*/  ISETP.NE.AND P1, PT, R26, RZ, PT ;  /* 0x000000ff1a00720c */ /* 0x000fe40003f25270 */
[----:B------:R-:W-:-:S03]  /*0450*/  LEA R27, R0, R27, 0x3 ;  /* 0x0000001b001b7211 */ /* 0x000fc600078e18ff */
[----:B--2---:R-:W-:Y:S01]  /*0460*/  DFMA R18, R16, R18, R10 ;  /* 0x000000121012722b */ /* 0x004fe2000000000a */
[----:B------:R-:W-:-:S07]  /*0470*/  IADD3 R10, P2, PT, R8, 0x40, RZ ;  /* 0x00000040080a7810 */ /* 0x000fce0007f5e0ff */
[----:B----4-:R-:W-:Y:S01]  /*0480*/  DFMA R18, R22, R20, R18 ;  /* 0x000000141612722b */ /* 0x010fe20000000012 */
[----:B------:R-:W-:Y:S01]  /*0490*/  IMAD.X R11, RZ, RZ, R9, P2 ;  /* 0x000000ffff0b7224 */ /* 0x000fe200010e0609 */
[----:B------:R-:W-:Y:S09]  /*04a0*/  @P1 BRA `(.L_x_2) ;  /* 0xfffffffc005c1947 */ /* 0x000ff2000383ffff */
.L_x_1:
[----:B------:R-:W-:Y:S05]  /*04b0*/  @!P0 BRA `(.L_x_0) ;  /* 0x0000000000fc8947 */ /* 0x000fea0003800000 */
[----:B------:R-:W-:Y:S02]  /*04c0*/  ISETP.GE.U32.AND P1, PT, R4, 0x4, PT ;  /* 0x000000040400780c */ /* 0x000fe40003f26070 */
[----:B------:R-:W-:-:S04]  /*04d0*/  LOP3.LUT R26, R5, 0x3, RZ, 0xc0, !PT ;  /* 0x00000003051a7812 */ /* 0x000fc800078ec0ff */
[----:B------:R-:W-:-:S07]  /*04e0*/  ISETP.NE.AND P0, PT, R26, RZ, PT ;  /* 0x000000ff1a00720c */ /* 0x000fce0003f05270 */
[----:B------:R-:W-:Y:S06]  /*04f0*/  @!P1 BRA `(.L_x_3) ;  /* 0x00000000006c9947 */ /* 0x000fec0003800000 */
[----:B------:R-:W0:Y:S01]  /*0500*/  LDC.64 R24, c[0x0][0x380] ;  /* 0x0000e000ff187b82 */ /* 0x000e220000000a00 */
[----:B------:R-:W1:Y:S01]  /*0510*/  LDCU.64 UR6, c[0x0][0x380] ;  /* 0x00007000ff0677ac */ /* 0x000e620008000a00 */
[C---:B------:R-:W-:Y:S01]  /*0520*/  IMAD.IADD R9, R6.reuse, 0x1, R7 ;  /* 0x0000000106097824 */ /* 0x040fe200078e0207 */
[----:B------:R-:W-:Y:S01]  /*0530*/  IADD3 R4, P1, PT, R6, R7, RZ ;  /* 0x0000000706047210 */ /* 0x000fe20007f3e0ff */
[----:B------:R-:W-:-:S04]  /*0540*/  IMAD R13, R7, R0, R3 ;  /* 0x00000000070d7224 */ /* 0x000fc800078e0203 */
[----:B------:R-:W2:Y:S01]  /*0550*/  LDC.64 R10, c[0x0][0x388] ;  /* 0x0000e200ff0a7b82 */ /* 0x000ea20000000a00 */
[----:B0-----:R-:W-:-:S06]  /*0560*/  IMAD.WIDE.U32 R24, R9, 0x8, R24 ;  /* 0x0000000809187825 */ /* 0x001fcc00078e0018 */
[----:B------:R-:W3:Y:S01]  /*0570*/  LDG.E.64 R24, desc[UR4][R24.64] ;  /* 0x0000000418187981 */ /* 0x000ee2000c1e1b00 */
[----:B--2---:R-:W-:Y:S01]  /*0580*/  IMAD.WIDE R10, R13, 0x8, R10 ;  /* 0x000000080d0a7825 */ /* 0x004fe200078e020a */
[----:B------:R-:W-:Y:S02]  /*0590*/  IADD3.X R13, PT, PT, RZ, RZ, RZ, P1, !PT ;  /* 0x000000ffff0d7210 */ /* 0x000fe40000ffe4ff */
[----:B-1----:R-:W-:Y:S02]  /*05a0*/  LEA R28, P1, R4, UR6, 0x3 ;  /* 0x00000006041c7c11 */ /* 0x002fe4000f8218ff */
[----:B------:R-:W3:Y:S01]  /*05b0*/  LDG.E.64 R8, desc[UR4][R10.64] ;  /* 0x000000040a087981 */ /* 0x000ee2000c1e1b00 */
[----:B------:R-:W-:Y:S01]  /*05c0*/  IMAD.WIDE R14, R0, 0x8, R10 ;  /* 0x00000008000e7825 */ /* 0x000fe200078e020a */
[----:B------:R-:W-:-:S05]  /*05d0*/  LEA.HI.X R29, R4, UR7, R13, 0x3, P1 ;  /* 0x00000007041d7c11 */ /* 0x000fca00088f1c0d */
[----:B------:R-:W2:Y:S01]  /*05e0*/  LDG.E.64 R12, desc[UR4][R28.64+0x8] ;  /* 0x000008041c0c7981 */ /* 0x000ea2000c1e1b00 */
[----:B------:R-:W-:-:S03]  /*05f0*/  IMAD.WIDE R20, R0, 0x8, R14 ;  /* 0x0000000800147825 */ /* 0x000fc600078e020e */
[----:B------:R-:W2:Y:S04]  /*0600*/  LDG.E.64 R10, desc[UR4][R14.64] ;  /* 0x000000040e0a7981 */ /* 0x000ea8000c1e1b00 */
[----:B------:R-:W4:Y:S01]  /*0610*/  LDG.E.64 R16, desc[UR4][R20.64] ;  /* 0x0000000414107981 */ /* 0x000f22000c1e1b00 */
[----:B------:R-:W-:-:S03]  /*0620*/  IMAD.WIDE R22, R0, 0x8, R20 ;  /* 0x0000000800167825 */ /* 0x000fc600078e0214 */
[----:B------:R-:W4:Y:S04]  /*0630*/  LDG.E.64 R14, desc[UR4][R28.64+0x10] ;  /* 0x000010041c0e7981 */ /* 0x000f28000c1e1b00 */
[----:B------:R-:W5:Y:S04]  /*0640*/  LDG.E.64 R20, desc[UR4][R28.64+0x18] ;  /* 0x000018041c147981 */ /* 0x000f68000c1e1b00 */
[----:B------:R-:W5:Y:S01]  /*0650*/  LDG.E.64 R22, desc[UR4][R22.64] ;  /* 0x0000000416167981 */ /* 0x000f62000c1e1b00 */
[----:B------:R-:W-:Y:S01]  /*0660*/  VIADD R7, R7, 0x4 ;  /* 0x0000000407077836 */ /* 0x000fe20000000000 */
[----:B---3--:R-:W-:-:S08]  /*0670*/  DFMA R8, R24, R8, R18 ;  /* 0x000000081808722b */ /* 0x008fd00000000012 */
[----:B--2---:R-:W-:-:S08]  /*0680*/  DFMA R8, R12, R10, R8 ;  /* 0x0000000a0c08722b */ /* 0x004fd00000000008 */
[----:B----4-:R-:W-:-:S08]  /*0690*/  DFMA R8, R14, R16, R8 ;  /* 0x000000100e08722b */ /* 0x010fd00000000008 */
[----:B-----5:R-:W-:-:S11]  /*06a0*/  DFMA R18, R20, R22, R8 ;  /* 0x000000161412722b */ /* 0x020fd60000000008 */
.L_x_3:
[----:B------:R-:W-:Y:S05]  /*06b0*/  @!P0 BRA `(.L_x_0) ;  /* 0x00000000007c8947 */ /* 0x000fea0003800000 */
[----:B------:R-:W-:Y:S01]  /*06c0*/  ISETP.NE.AND P1, PT, R26, 0x1, PT ;  /* 0x000000011a00780c */ /* 0x000fe20003f25270 */
[----:B------:R-:W0:Y:S01]  /*06d0*/  LDC.64 R10, c[0x0][0x380] ;  /* 0x0000e000ff0a7b82 */ /* 0x000e220000000a00 */
[----:B------:R-:W-:-:S04]  /*06e0*/  LOP3.LUT R14, R5, 0x1, RZ, 0xc0, !PT ;  /* 0x00000001050e7812 */ /* 0x000fc800078ec0ff */
[----:B------:R-:W-:-:S03]  /*06f0*/  ISETP.NE.U32.AND P0, PT, R14, 0x1, PT ;  /* 0x000000010e00780c */ /* 0x000fc60003f05070 */
[----:B------:R-:W1:Y:S04]  /*0700*/  LDC.64 R20, c[0x0][0x388] ;  /* 0x0000e200ff147b82 */ /* 0x000e680000000a00 */
[CC--:B------:R-:W-:Y:S01]  /*0710*/  @P1 IADD3 R15, PT, PT, R6.reuse, R7.reuse, RZ ;  /* 0x00000007060f1210 */ /* 0x0c0fe20007ffe0ff */
[C---:B------:R-:W-:Y:S01]  /*0720*/  @P1 IMAD R17, R7.reuse, R0, R3 ;  /* 0x0000000007111224 */ /* 0x040fe200078e0203 */
[----:B------:R-:W-:Y:S01]  /*0730*/  @P1 IADD3 R16, P2, PT, R6, R7, RZ ;  /* 0x0000000706101210 */ /* 0x000fe20007f5e0ff */
[----:B------:R-:W-:Y:S01]  /*0740*/  @P1 VIADD R7, R7, 0x2 ;  /* 0x0000000207071836 */ /* 0x000fe20000000000 */
[----:B------:R-:W2:Y:S08]  /*0750*/  @P1 LDC.64 R8, c[0x0][0x380] ;  /* 0x0000e000ff081b82 */ /* 0x000eb00000000a00 */
[----:B------:R-:W3:Y:S01]  /*0760*/  LDC.64 R12, c[0x0][0x380] ;  /* 0x0000e000ff0c7b82 */ /* 0x000ee20000000a00 */
[----:B0-----:R-:W-:-:S06]  /*0770*/  @P1 IMAD.WIDE.U32 R14, R15, 0x8, R10 ;  /* 0x000000080f0e1825 */ /* 0x001fcc00078e000a */
[----:B------:R-:W4:Y:S01]  /*0780*/  @P1 LDG.E.64 R14, desc[UR4][R14.64] ;  /* 0x000000040e0e1981 */ /* 0x000f22000c1e1b00 */
[----:B------:R-:W0:Y:S01]  /*0790*/  LDC.64 R4, c[0x0][0x388] ;  /* 0x0000e200ff047b82 */ /* 0x000e220000000a00 */
[----:B-1----:R-:W-:Y:S01]  /*07a0*/  @P1 IMAD.WIDE R20, R17, 0x8, R20 ;  /* 0x0000000811141825 */ /* 0x002fe200078e0214 */
[----:B------:R-:W-:-:S04]  /*07b0*/  @P1 IADD3.X R17, PT, PT, RZ, RZ, RZ, P2, !PT ;  /* 0x000000ffff111210 */ /* 0x000fc800017fe4ff */
[----:B------:R-:W4:Y:S01]  /*07c0*/  @P1 LDG.E.64 R10, desc[UR4][R20.64] ;  /* 0x00000004140a1981 */ /* 0x000f22000c1e1b00 */
[----:B--2---:R-:W-:Y:S01]  /*07d0*/  @P1 LEA R8, P2, R16, R8, 0x3 ;  /* 0x0000000810081211 */ /* 0x004fe200078418ff */
[----:B------:R-:W-:-:S03]  /*07e0*/  @P1 IMAD.WIDE R22, R0, 0x8, R20 ;  /* 0x0000000800161825 */ /* 0x000fc600078e0214 */
[----:B------:R-:W-:Y:S01]  /*07f0*/  @P1 LEA.HI.X R9, R16, R9, R17, 0x3, P2 ;  /* 0x0000000910091211 */ /* 0x000fe200010f1c11 */
[----:B------:R-:W-:Y:S01]  /*0800*/  @!P0 IMAD R25, R7, R0, R3 ;  /* 0x0000000007198224 */ /* 0x000fe200078e0203 */
[----:B------:R-:W-:Y:S02]  /*0810*/  @!P0 IADD3 R17, PT, PT, R6, R7, RZ ;  /* 0x0000000706118210 */ /* 0x000fe40007ffe0ff */
[----:B------:R-:W2:Y:S04]  /*0820*/  @P1 LDG.E.64 R6, desc[UR4][R22.64] ;  /* 0x0000000416061981 */ /* 0x000ea8000c1e1b00 */
[----:B------:R-:W2:Y:S01]  /*0830*/  @P1 LDG.E.64 R8, desc[UR4][R8.64+0x8] ;  /* 0x0000080408081981 */ /* 0x000ea2000c1e1b00 */
[----:B---3--:R-:W-:-:S04]  /*0840*/  @!P0 IMAD.WIDE.U32 R12, R17, 0x8, R12 ;  /* 0x00000008110c8825 */ /* 0x008fc800078e000c */
[----:B0-----:R-:W-:Y:S02]  /*0850*/  @!P0 IMAD.WIDE R4, R25, 0x8, R4 ;  /* 0x0000000819048825 */ /* 0x001fe400078e0204 */
[----:B------:R-:W3:Y:S04]  /*0860*/  @!P0 LDG.E.64 R12, desc[UR4][R12.64] ;  /* 0x000000040c0c8981 */ /* 0x000ee8000c1e1b00 */
[----:B------:R-:W3:Y:S01]  /*0870*/  @!P0 LDG.E.64 R4, desc[UR4][R4.64] ;  /* 0x0000000404048981 */ /* 0x000ee2000c1e1b00 */
[----:B----4-:R-:W-:-:S08]  /*0880*/  @P1 DFMA R10, R14, R10, R18 ;  /* 0x0000000a0e0a122b */ /* 0x010fd00000000012 */
[----:B--2---:R-:W-:-:S08]  /*0890*/  @P1 DFMA R18, R8, R6, R10 ;  /* 0x000000060812122b */ /* 0x004fd0000000000a */
[----:B---3--:R-:W-:-:S11]  /*08a0*/  @!P0 DFMA R18, R12, R4, R18 ;  /* 0x000000040c12822b */ /* 0x008fd60000000012 */
.L_x_0:
[----:B------:R-:W0:Y:S01]  /*08b0*/  LDC.64 R4, c[0x0][0x390] ;  /* 0x0000e400ff047b82 */ /* 0x000e220000000a00 */
[----:B------:R-:W-:-:S04]  /*08c0*/  IMAD R3, R2, R0, R3 ;  /* 0x0000000002037224 */ /* 0x000fc800078e0203 */
[----:B0-----:R-:W-:-:S05]  /*08d0*/  IMAD.WIDE R2, R3, 0x8, R4 ;  /* 0x0000000803027825 */ /* 0x001fca00078e0204 */
[----:B------:R-:W-:Y:S01]  /*08e0*/  STG.E.64 desc[UR4][R2.64], R18 ;  /* 0x0000001202007986 */ /* 0x000fe2000c101b04 */
[----:B------:R-:W-:Y:S05]  /*08f0*/  EXIT ;  /* 0x000000000000794d */ /* 0x000fea0003800000 */
.L_x_4:
[----:B------:R-:W-:-:S00]  /*0900*/  BRA `(.L_x_4) ;  /* 0xfffffffc00fc7947 */ /* 0x000fc0000383ffff */
[----:B------:R-:W-:-:S00]  /*0910*/  NOP ;  /* 0x0000000000007918 */ /* 0x000fc00000000000 */
        /* <DEDUP_REMOVED lines=14> */
.L_x_5:


//--------------------- .nv.shared.reserved.0     --------------------------
	.section	.nv.shared.reserved.0,"aw",@nobits
	.weak		__nv_reservedSMEM_offset_0_alias
	.size		__nv_reservedSMEM_offset_0_alias, 0, 64
	.other		__nv_reservedSMEM_offset_0_alias,@"STO_CUDA_RESERVED_SHARED STV_DEFAULT"
__nv_reservedSMEM_offset_0_alias:
	.zero		0
	.zero		64


//--------------------- .nv.constant0._Z8mult_matPdS_S_iii --------------------------
	.section	.nv.constant0._Z8mult_matPdS_S_iii,"a",@progbits
	.sectionflags	@""
	.align	4
.nv.constant0._Z8mult_matPdS_S_iii:
	.zero		932


//--------------------- SYMBOLS --------------------------

	.type		.nv.reservedSmem.offset0,@object
	.size		.nv.reservedSmem.offset0,0x4
